//
// Generated by NVIDIA NVVM Compiler
//
// Compiler Build ID: CL-36424714
// Cuda compilation tools, release 13.0, V13.0.88
// Based on NVVM 20.0.0
//

.version 9.0
.target sm_100
.address_size 64

	// .globl	_Z11matrixs_GPUPfS_S_
// _ZZ11matrixs_GPUPfS_S_E7sharedA has been demoted
// _ZZ11matrixs_GPUPfS_S_E7sharedB has been demoted

.visible .entry _Z11matrixs_GPUPfS_S_(
	.param .u64 .ptr .align 1 _Z11matrixs_GPUPfS_S__param_0,
	.param .u64 .ptr .align 1 _Z11matrixs_GPUPfS_S__param_1,
	.param .u64 .ptr .align 1 _Z11matrixs_GPUPfS_S__param_2
)
{
	.reg .pred 	%p<13>;
	.reg .b32 	%r<44>;
	.reg .b32 	%f<69>;
	.reg .b64 	%rd<13>;
	// demoted variable
	.shared .align 4 .b8 _ZZ11matrixs_GPUPfS_S_E7sharedA[16384];
	// demoted variable
	.shared .align 4 .b8 _ZZ11matrixs_GPUPfS_S_E7sharedB[16384];
	ld.param.u64 	%rd3, [_Z11matrixs_GPUPfS_S__param_0];
	ld.param.u64 	%rd4, [_Z11matrixs_GPUPfS_S__param_1];
	ld.param.u64 	%rd5, [_Z11matrixs_GPUPfS_S__param_2];
	mov.u32 	%r22, %ctaid.y;
	mov.u32 	%r23, %ntid.y;
	mov.u32 	%r1, %tid.y;
	mad.lo.s32 	%r2, %r22, %r23, %r1;
	mov.u32 	%r24, %ctaid.x;
	mov.u32 	%r3, %ntid.x;
	mov.u32 	%r4, %tid.x;
	mad.lo.s32 	%r5, %r24, %r3, %r4;
	cvt.rn.f32.u32 	%f10, %r3;
	mov.f32 	%f11, 0f44800000;
	div.rn.f32 	%f12, %f11, %f10;
	cvt.rpi.f32.f32 	%f13, %f12;
	cvt.rzi.s32.f32 	%r6, %f13;
	setp.lt.s32 	%p1, %r6, 1;
	mov.f32 	%f67, 0f00000000;
	@%p1 bra 	$L__BB0_9;
	sub.s32 	%r7, 1024, %r4;
	shl.b32 	%r26, %r1, 8;
	mov.u32 	%r27, _ZZ11matrixs_GPUPfS_S_E7sharedA;
	add.s32 	%r8, %r27, %r26;
	shl.b32 	%r28, %r4, 2;
	add.s32 	%r9, %r8, %r28;
	shl.b32 	%r29, %r2, 10;
	or.b32  	%r10, %r29, %r4;
	sub.s32 	%r11, 1024, %r1;
	mov.u32 	%r30, _ZZ11matrixs_GPUPfS_S_E7sharedB;
	add.s32 	%r31, %r30, %r26;
	add.s32 	%r12, %r31, %r28;
	shl.b32 	%r32, %r1, 10;
	add.s32 	%r13, %r5, %r32;
	add.s32 	%r33, %r28, %r30;
	add.s32 	%r14, %r33, 2048;
	cvta.to.global.u64 	%rd1, %rd3;
	cvta.to.global.u64 	%rd2, %rd4;
	mov.f32 	%f67, 0f00000000;
	mov.b32 	%r41, 0;
$L__BB0_2:
	setp.gt.u32 	%p2, %r2, 1023;
	shl.b32 	%r16, %r41, 6;
	setp.ge.u32 	%p3, %r16, %r7;
	mov.f32 	%f65, 0f00000000;
	or.pred  	%p4, %p3, %p2;
	@%p4 bra 	$L__BB0_4;
	mad.lo.s32 	%r34, %r41, %r3, %r10;
	mul.wide.u32 	%rd6, %r34, 4;
	add.s64 	%rd7, %rd1, %rd6;
	ld.global.f32 	%f65, [%rd7];
$L__BB0_4:
	setp.gt.s32 	%p5, %r5, 1023;
	st.shared.f32 	[%r9], %f65;
	setp.ge.u32 	%p6, %r16, %r11;
	mov.f32 	%f66, 0f00000000;
	or.pred  	%p7, %p5, %p6;
	@%p7 bra 	$L__BB0_6;
	shl.b32 	%r35, %r41, 16;
	add.s32 	%r36, %r13, %r35;
	mul.wide.s32 	%rd8, %r36, 4;
	add.s64 	%rd9, %rd2, %rd8;
	ld.global.f32 	%f66, [%rd9];
$L__BB0_6:
	st.shared.f32 	[%r12], %f66;
	bar.sync 	0;
	mov.b32 	%r43, 32;
	mov.u32 	%r42, %r14;
$L__BB0_7:
	add.s32 	%r38, %r8, %r43;
	ld.shared.f32 	%f17, [%r38+-32];
	ld.shared.f32 	%f18, [%r42+-2048];
	fma.rn.f32 	%f19, %f17, %f18, %f67;
	ld.shared.f32 	%f20, [%r38+-28];
	ld.shared.f32 	%f21, [%r42+-1792];
	fma.rn.f32 	%f22, %f20, %f21, %f19;
	ld.shared.f32 	%f23, [%r38+-24];
	ld.shared.f32 	%f24, [%r42+-1536];
	fma.rn.f32 	%f25, %f23, %f24, %f22;
	ld.shared.f32 	%f26, [%r38+-20];
	ld.shared.f32 	%f27, [%r42+-1280];
	fma.rn.f32 	%f28, %f26, %f27, %f25;
	ld.shared.f32 	%f29, [%r38+-16];
	ld.shared.f32 	%f30, [%r42+-1024];
	fma.rn.f32 	%f31, %f29, %f30, %f28;
	ld.shared.f32 	%f32, [%r38+-12];
	ld.shared.f32 	%f33, [%r42+-768];
	fma.rn.f32 	%f34, %f32, %f33, %f31;
	ld.shared.f32 	%f35, [%r38+-8];
	ld.shared.f32 	%f36, [%r42+-512];
	fma.rn.f32 	%f37, %f35, %f36, %f34;
	ld.shared.f32 	%f38, [%r38+-4];
	ld.shared.f32 	%f39, [%r42+-256];
	fma.rn.f32 	%f40, %f38, %f39, %f37;
	ld.shared.f32 	%f41, [%r38];
	ld.shared.f32 	%f42, [%r42];
	fma.rn.f32 	%f43, %f41, %f42, %f40;
	ld.shared.f32 	%f44, [%r38+4];
	ld.shared.f32 	%f45, [%r42+256];
	fma.rn.f32 	%f46, %f44, %f45, %f43;
	ld.shared.f32 	%f47, [%r38+8];
	ld.shared.f32 	%f48, [%r42+512];
	fma.rn.f32 	%f49, %f47, %f48, %f46;
	ld.shared.f32 	%f50, [%r38+12];
	ld.shared.f32 	%f51, [%r42+768];
	fma.rn.f32 	%f52, %f50, %f51, %f49;
	ld.shared.f32 	%f53, [%r38+16];
	ld.shared.f32 	%f54, [%r42+1024];
	fma.rn.f32 	%f55, %f53, %f54, %f52;
	ld.shared.f32 	%f56, [%r38+20];
	ld.shared.f32 	%f57, [%r42+1280];
	fma.rn.f32 	%f58, %f56, %f57, %f55;
	ld.shared.f32 	%f59, [%r38+24];
	ld.shared.f32 	%f60, [%r42+1536];
	fma.rn.f32 	%f61, %f59, %f60, %f58;
	ld.shared.f32 	%f62, [%r38+28];
	ld.shared.f32 	%f63, [%r42+1792];
	fma.rn.f32 	%f67, %f62, %f63, %f61;
	add.s32 	%r43, %r43, 64;
	add.s32 	%r42, %r42, 4096;
	setp.ne.s32 	%p8, %r43, 4128;
	@%p8 bra 	$L__BB0_7;
	bar.sync 	0;
	add.s32 	%r41, %r41, 1;
	setp.ne.s32 	%p9, %r41, %r6;
	@%p9 bra 	$L__BB0_2;
$L__BB0_9:
	setp.gt.u32 	%p10, %r2, 1023;
	setp.gt.s32 	%p11, %r5, 1023;
	or.pred  	%p12, %p10, %p11;
	@%p12 bra 	$L__BB0_11;
	shl.b32 	%r39, %r2, 10;
	add.s32 	%r40, %r39, %r5;
	cvta.to.global.u64 	%rd10, %rd5;
	mul.wide.s32 	%rd11, %r40, 4;
	add.s64 	%rd12, %rd10, %rd11;
	st.global.f32 	[%rd12], %f67;
$L__BB0_11:
	ret;

}


// ===== COMPILED SASS (sm_100) =====

	.target	sm_100

	.elftype	@"ET_EXEC"


//--------------------- .note.nv.tkinfo           --------------------------
	.section	.note.nv.tkinfo,"",@"SHT_NOTE"
	.sectionflags	@"SHF_NOTE_NV_TKINFO"
	.tkinfo
        /*0018*/ 	.word	0x00000002
        /*0030*/ 	.string	""
        /*0030*/ 	.string	"ptxas"
        /*0030*/ 	.string	"Cuda compilation tools, release 13.0, V13.0.88"
        /*0030*/ 	.string	"Build cuda_13.0.r13.0/compiler.36424714_0"
        /*0030*/ 	.string	"-arch sm_100 -m 64 "



//--------------------- .note.nv.cuinfo           --------------------------
	.section	.note.nv.cuinfo,"",@"SHT_NOTE"
	.sectionflags	@"SHF_NOTE_NV_CUINFO"
        /*0018*/ 	.short	0x0002
        /*001a*/ 	.short	0x0064
        /*001c*/ 	.short	0x0082
	.zero		2


//--------------------- .nv.info                  --------------------------
	.section	.nv.info,"",@"SHT_CUDA_INFO"
	.align	4


	//----- nvinfo : EIATTR_REGCOUNT
	.align		4
        /*0000*/ 	.byte	0x04, 0x2f
        /*0002*/ 	.short	(.L_1 - .L_0)
	.align		4
.L_0:
        /*0004*/ 	.word	index@(_Z11matrixs_GPUPfS_S_)
        /*0008*/ 	.word	0x0000001e


	//----- nvinfo : EIATTR_FRAME_SIZE
	.align		4
.L_1:
        /*000c*/ 	.byte	0x04, 0x11
        /*000e*/ 	.short	(.L_3 - .L_2)
	.align		4
.L_2:
        /*0010*/ 	.word	index@($__internal_0_$__cuda_sm3x_div_rn_noftz_f32_slowpath)
        /*0014*/ 	.word	0x00000000


	//----- nvinfo : EIATTR_FRAME_SIZE
	.align		4
.L_3:
        /*0018*/ 	.byte	0x04, 0x11
        /*001a*/ 	.short	(.L_5 - .L_4)
	.align		4
.L_4:
        /*001c*/ 	.word	index@(_Z11matrixs_GPUPfS_S_)
        /*0020*/ 	.word	0x00000000


	//----- nvinfo : EIATTR_MIN_STACK_SIZE
	.align		4
.L_5:
        /*0024*/ 	.byte	0x04, 0x12
        /*0026*/ 	.short	(.L_7 - .L_6)
	.align		4
.L_6:
        /*0028*/ 	.word	index@(_Z11matrixs_GPUPfS_S_)
        /*002c*/ 	.word	0x00000000
.L_7:


//--------------------- .nv.compat                --------------------------
	.section	.nv.compat,"",@"SHT_CUDA_COMPAT_INFO"
	.align	4
        /*0000*/ 	.byte	0x02, 0x09, 0x00, 0x00, 0x02, 0x02, 0x01, 0x00, 0x02, 0x05, 0x05, 0x00, 0x03, 0x07, 0x01, 0x01
        /*0010*/ 	.byte	0x02, 0x03, 0x00, 0x00, 0x02, 0x06, 0x01, 0x00, 0x04, 0x0b, 0x08, 0x00, 0x01, 0x00, 0x00, 0x00
        /*0020*/ 	.byte	0x00, 0x00, 0x00, 0x00


//--------------------- .nv.info._Z11matrixs_GPUPfS_S_ --------------------------
	.section	.nv.info._Z11matrixs_GPUPfS_S_,"",@"SHT_CUDA_INFO"
	.sectionflags	@""
	.align	4


	//----- nvinfo : EIATTR_CUDA_API_VERSION
	.align		4
        /*0000*/ 	.byte	0x04, 0x37
        /*0002*/ 	.short	(.L_9 - .L_8)
.L_8:
        /*0004*/ 	.word	0x00000082


	//----- nvinfo : EIATTR_KPARAM_INFO
	.align		4
.L_9:
        /*0008*/ 	.byte	0x04, 0x17
        /*000a*/ 	.short	(.L_11 - .L_10)
.L_10:
        /*000c*/ 	.word	0x00000000
        /*0010*/ 	.short	0x0002
        /*0012*/ 	.short	0x0010
        /*0014*/ 	.byte	0x00, 0xf5, 0x21, 0x00


	//----- nvinfo : EIATTR_KPARAM_INFO
	.align		4
.L_11:
        /*0018*/ 	.byte	0x04, 0x17
        /*001a*/ 	.short	(.L_13 - .L_12)
.L_12:
        /*001c*/ 	.word	0x00000000
        /*0020*/ 	.short	0x0001
        /*0022*/ 	.short	0x0008
        /*0024*/ 	.byte	0x00, 0xf5, 0x21, 0x00


	//----- nvinfo : EIATTR_KPARAM_INFO
	.align		4
.L_13:
        /*0028*/ 	.byte	0x04, 0x17
        /*002a*/ 	.short	(.L_15 - .L_14)
.L_14:
        /*002c*/ 	.word	0x00000000
        /*0030*/ 	.short	0x0000
        /*0032*/ 	.short	0x0000
        /*0034*/ 	.byte	0x00, 0xf5, 0x21, 0x00


	//----- nvinfo : EIATTR_SPARSE_MMA_MASK
	.align		4
.L_15:
        /*0038*/ 	.byte	0x03, 0x50
        /*003a*/ 	.short	0x0000


	//----- nvinfo : EIATTR_MAXREG_COUNT
	.align		4
        /*003c*/ 	.byte	0x03, 0x1b
        /*003e*/ 	.short	0x00ff


	//----- nvinfo : EIATTR_NUM_BARRIERS
	.align		4
        /*0040*/ 	.byte	0x02, 0x4c
        /*0042*/ 	.byte	0x01
	.zero		1


	//----- nvinfo : EIATTR_MERCURY_ISA_VERSION
	.align		4
        /*0044*/ 	.byte	0x03, 0x5f
        /*0046*/ 	.short	0x0101


	//----- nvinfo : EIATTR_VRC_CTA_INIT_COUNT
	.align		4
        /*0048*/ 	.byte	0x02, 0x4a
	.zero		1
	.zero		1


	//----- nvinfo : EIATTR_EXIT_INSTR_OFFSETS
	.align		4
        /*004c*/ 	.byte	0x04, 0x1c
        /*004e*/ 	.short	(.L_17 - .L_16)


	//   ....[0]....
.L_16:
        /*0050*/ 	.word	0x000006f0


	//   ....[1]....
        /*0054*/ 	.word	0x00000740


	//----- nvinfo : EIATTR_CRS_STACK_SIZE
	.align		4
.L_17:
        /*0058*/ 	.byte	0x04, 0x1e
        /*005a*/ 	.short	(.L_19 - .L_18)
.L_18:
        /*005c*/ 	.word	0x00000000


	//----- nvinfo : EIATTR_CBANK_PARAM_SIZE
	.align		4
.L_19:
        /*0060*/ 	.byte	0x03, 0x19
        /*0062*/ 	.short	0x0018


	//----- nvinfo : EIATTR_PARAM_CBANK
	.align		4
        /*0064*/ 	.byte	0x04, 0x0a
        /*0066*/ 	.short	(.L_21 - .L_20)
	.align		4
.L_20:
        /*0068*/ 	.word	index@(.nv.constant0._Z11matrixs_GPUPfS_S_)
        /*006c*/ 	.short	0x0380
        /*006e*/ 	.short	0x0018


	//----- nvinfo : EIATTR_SW_WAR
	.align		4
.L_21:
        /*0070*/ 	.byte	0x04, 0x36
        /*0072*/ 	.short	(.L_23 - .L_22)
.L_22:
        /*0074*/ 	.word	0x00000008
.L_23:


//--------------------- .nv.callgraph             --------------------------
	.section	.nv.callgraph,"",@"SHT_CUDA_CALLGRAPH"
	.align	4
	.sectionentsize	8
	.align		4
        /*0000*/ 	.word	0x00000000
	.align		4
        /*0004*/ 	.word	0xffffffff
	.align		4
        /*0008*/ 	.word	0x00000000
	.align		4
        /*000c*/ 	.word	0xfffffffe
	.align		4
        /*0010*/ 	.word	0x00000000
	.align		4
        /*0014*/ 	.word	0xfffffffd
	.align		4
        /*0018*/ 	.word	0x00000000
	.align		4
        /*001c*/ 	.word	0xfffffffc


//--------------------- .text._Z11matrixs_GPUPfS_S_ --------------------------
	.section	.text._Z11matrixs_GPUPfS_S_,"ax",@progbits
	.align	128
        .global         _Z11matrixs_GPUPfS_S_
        .type           _Z11matrixs_GPUPfS_S_,@function
        .size           _Z11matrixs_GPUPfS_S_,(.L_x_13 - _Z11matrixs_GPUPfS_S_)
        .other          _Z11matrixs_GPUPfS_S_,@"STO_CUDA_ENTRY STV_DEFAULT"
_Z11matrixs_GPUPfS_S_:
.text._Z11matrixs_GPUPfS_S_:
[----:B------:R-:W-:Y:S08]  /*0000*/  LDC R1, c[0x0][0x37c] ;  /* 0x0000df00ff017b82 */ /* 0x000ff00000000800 */
[----:B------:R-:W0:Y:S01]  /*0010*/  LDC R6, c[0x0][0x364] ;  /* 0x0000d900ff067b82 */ /* 0x000e220000000800 */
[----:B------:R-:W0:Y:S01]  /*0020*/  S2R R7, SR_TID.Y ;  /* 0x0000000000077919 */ /* 0x000e220000002200 */
[----:B------:R-:W-:-:S02]  /*0030*/  UMOV UR6, 0x44800000 ;  /* 0x4480000000067882 */ /* 0x000fc40000000000 */
[----:B------:R-:W-:Y:S01]  /*0040*/  IMAD.U32 R8, RZ, RZ, UR6 ;  /* 0x00000006ff087e24 */ /* 0x000fe2000f8e00ff */
[----:B------:R-:W1:Y:S03]  /*0050*/  S2R R19, SR_TID.X ;  /* 0x0000000000137919 */ /* 0x000e660000002100 */
[----:B------:R-:W2:Y:S08]  /*0060*/  LDC R0, c[0x0][0x360] ;  /* 0x0000d800ff007b82 */ /* 0x000eb00000000800 */
[----:B------:R-:W0:Y:S08]  /*0070*/  S2UR UR4, SR_CTAID.Y ;  /* 0x00000000000479c3 */ /* 0x000e300000002600 */
[----:B------:R-:W1:Y:S01]  /*0080*/  S2UR UR5, SR_CTAID.X ;  /* 0x00000000000579c3 */ /* 0x000e620000002500 */
[----:B--2---:R-:W-:-:S04]  /*0090*/  I2FP.F32.U32 R3, R0 ;  /* 0x0000000000037245 */ /* 0x004fc80000201000 */
[----:B------:R-:W2:Y:S01]  /*00a0*/  MUFU.RCP R2, R3 ;  /* 0x0000000300027308 */ /* 0x000ea20000001000 */
[----:B0-----:R-:W-:-:S07]  /*00b0*/  IMAD R23, R6, UR4, R7 ;  /* 0x0000000406177c24 */ /* 0x001fce000f8e0207 */
[----:B------:R-:W0:Y:S01]  /*00c0*/  FCHK P0, R8, R3 ;  /* 0x0000000308007302 */ /* 0x000e220000000000 */
[----:B--2---:R-:W-:-:S04]  /*00d0*/  FFMA R5, -R3, R2, 1 ;  /* 0x3f80000003057423 */ /* 0x004fc80000000102 */
[----:B------:R-:W-:-:S04]  /*00e0*/  FFMA R2, R2, R5, R2 ;  /* 0x0000000502027223 */ /* 0x000fc80000000002 */
[----:B------:R-:W-:-:S04]  /*00f0*/  FFMA R4, R2, 1024, RZ ;  /* 0x4480000002047823 */ /* 0x000fc800000000ff */
[----:B------:R-:W-:-:S04]  /*0100*/  FFMA R5, -R3, R4, 1024 ;  /* 0x4480000003057423 */ /* 0x000fc80000000104 */
[----:B------:R-:W-:Y:S01]  /*0110*/  FFMA R4, R2, R5, R4 ;  /* 0x0000000502047223 */ /* 0x000fe20000000004 */
[----:B-1----:R-:W-:Y:S01]  /*0120*/  IMAD R2, R0, UR5, R19 ;  /* 0x0000000500027c24 */ /* 0x002fe2000f8e0213 */
[----:B0-----:R-:W-:Y:S06]  /*0130*/  @!P0 BRA `(.L_x_0) ;  /* 0x00000000000c8947 */ /* 0x001fec0003800000 */
[----:B------:R-:W-:-:S07]  /*0140*/  MOV R4, 0x160 ;  /* 0x0000016000047802 */ /* 0x000fce0000000f00 */
[----:B------:R-:W-:Y:S05]  /*0150*/  CALL.REL.NOINC `($__internal_0_$__cuda_sm3x_div_rn_noftz_f32_slowpath) ;  /* 0x00000004007c7944 */ /* 0x000fea0003c00000 */
[----:B------:R-:W-:-:S07]  /*0160*/  IMAD.MOV.U32 R4, RZ, RZ, R3 ;  /* 0x000000ffff047224 */ /* 0x000fce00078e0003 */
.L_x_0:
[----:B------:R-:W0:Y:S01]  /*0170*/  F2I.CEIL.NTZ R3, R4 ;  /* 0x0000000400037305 */ /* 0x000e22000020b100 */
[----:B------:R-:W1:Y:S01]  /*0180*/  LDCU.64 UR8, c[0x0][0x358] ;  /* 0x00006b00ff0877ac */ /* 0x000e620008000a00 */
[----:B------:R-:W-:Y:S01]  /*0190*/  IMAD.MOV.U32 R25, RZ, RZ, RZ ;  /* 0x000000ffff197224 */ /* 0x000fe200078e00ff */
[----:B0-----:R-:W-:-:S13]  /*01a0*/  ISETP.GE.AND P0, PT, R3, 0x1, PT ;  /* 0x000000010300780c */ /* 0x001fda0003f06270 */
[----:B-1----:R-:W-:Y:S05]  /*01b0*/  @!P0 BRA `(.L_x_1) ;  /* 0x0000000400448947 */ /* 0x002fea0003800000 */
[----:B------:R-:W0:Y:S01]  /*01c0*/  S2UR UR6, SR_CgaCtaId ;  /* 0x00000000000679c3 */ /* 0x000e220000008800 */
[----:B------:R-:W-:Y:S01]  /*01d0*/  UMOV UR4, 0x400 ;  /* 0x0000040000047882 */ /* 0x000fe20000000000 */
[C---:B------:R-:W-:Y:S01]  /*01e0*/  IADD3 R4, PT, PT, -R7.reuse, 0x400, RZ ;  /* 0x0000040007047810 */ /* 0x040fe20007ffe1ff */
[----:B------:R-:W-:Y:S01]  /*01f0*/  UIADD3 UR5, UPT, UPT, UR4, 0x4000, URZ ;  /* 0x0000400004057890 */ /* 0x000fe2000fffe0ff */
[----:B------:R-:W-:Y:S01]  /*0200*/  LEA R5, R7, R2, 0xa ;  /* 0x0000000207057211 */ /* 0x000fe200078e50ff */
[----:B------:R-:W-:Y:S01]  /*0210*/  IMAD.SHL.U32 R8, R23, 0x400, RZ ;  /* 0x0000040017087824 */ /* 0x000fe200078e00ff */
[----:B------:R-:W-:Y:S01]  /*0220*/  IADD3 R6, PT, PT, -R19, 0x400, RZ ;  /* 0x0000040013067810 */ /* 0x000fe20007ffe1ff */
[----:B------:R-:W-:Y:S02]  /*0230*/  IMAD.MOV.U32 R25, RZ, RZ, RZ ;  /* 0x000000ffff197224 */ /* 0x000fe400078e00ff */
[----:B------:R-:W-:Y:S01]  /*0240*/  IMAD.MOV.U32 R16, RZ, RZ, RZ ;  /* 0x000000ffff107224 */ /* 0x000fe200078e00ff */
[----:B------:R-:W-:Y:S01]  /*0250*/  LOP3.LUT R17, R8, R19, RZ, 0xfc, !PT ;  /* 0x0000001308117212 */ /* 0x000fe200078efcff */
[----:B0-----:R-:W-:-:S02]  /*0260*/  ULEA UR5, UR6, UR5, 0x18 ;  /* 0x0000000506057291 */ /* 0x001fc4000f8ec0ff */
[----:B------:R-:W-:-:S04]  /*0270*/  ULEA UR4, UR6, UR4, 0x18 ;  /* 0x0000000406047291 */ /* 0x000fc8000f8ec0ff */
[C---:B------:R-:W-:Y:S02]  /*0280*/  LEA R18, R7.reuse, UR5, 0x8 ;  /* 0x0000000507127c11 */ /* 0x040fe4000f8e40ff */
[----:B------:R-:W-:Y:S02]  /*0290*/  LEA R7, R7, UR4, 0x8 ;  /* 0x0000000407077c11 */ /* 0x000fe4000f8e40ff */
[C---:B------:R-:W-:Y:S02]  /*02a0*/  LEA R20, R19.reuse, UR5, 0x2 ;  /* 0x0000000513147c11 */ /* 0x040fe4000f8e10ff */
[C---:B------:R-:W-:Y:S01]  /*02b0*/  LEA R18, R19.reuse, R18, 0x2 ;  /* 0x0000001213127211 */ /* 0x040fe200078e10ff */
[----:B------:R-:W-:Y:S02]  /*02c0*/  IMAD R19, R19, 0x4, R7 ;  /* 0x0000000413137824 */ /* 0x000fe400078e0207 */
[----:B------:R-:W-:-:S07]  /*02d0*/  VIADD R20, R20, 0x800 ;  /* 0x0000080014147836 */ /* 0x000fce0000000000 */
.L_x_3:
[----:B------:R-:W-:Y:S01]  /*02e0*/  IMAD.SHL.U32 R9, R16, 0x40, RZ ;  /* 0x0000004010097824 */ /* 0x000fe200078e00ff */
[----:B------:R-:W-:-:S04]  /*02f0*/  ISETP.GT.U32.AND P0, PT, R23, 0x3ff, PT ;  /* 0x000003ff1700780c */ /* 0x000fc80003f04070 */
[C---:B------:R-:W-:Y:S02]  /*0300*/  ISETP.GE.U32.AND P1, PT, R9.reuse, R4, PT ;  /* 0x000000040900720c */ /* 0x040fe40003f26070 */
[----:B------:R-:W-:Y:S02]  /*0310*/  ISETP.GE.U32.OR P0, PT, R9, R6, P0 ;  /* 0x000000060900720c */ /* 0x000fe40000706470 */
[----:B------:R-:W-:-:S11]  /*0320*/  ISETP.GT.OR P1, PT, R2, 0x3ff, P1 ;  /* 0x000003ff0200780c */ /* 0x000fd60000f24670 */
[----:B------:R-:W0:Y:S01]  /*0330*/  @!P0 LDC.64 R10, c[0x0][0x380] ;  /* 0x0000e000ff0a8b82 */ /* 0x000e220000000a00 */
[----:B------:R-:W-:Y:S01]  /*0340*/  @!P0 IMAD R13, R0, R16, R17 ;  /* 0x00000010000d8224 */ /* 0x000fe200078e0211 */
[----:B------:R-:W-:-:S06]  /*0350*/  @!P1 LEA R15, R16, R5, 0x10 ;  /* 0x00000005100f9211 */ /* 0x000fcc00078e80ff */
[----:B------:R-:W1:Y:S01]  /*0360*/  @!P1 LDC.64 R8, c[0x0][0x388] ;  /* 0x0000e200ff089b82 */ /* 0x000e620000000a00 */
[----:B0-----:R-:W-:Y:S01]  /*0370*/  @!P0 IMAD.WIDE.U32 R10, R13, 0x4, R10 ;  /* 0x000000040d0a8825 */ /* 0x001fe200078e000a */
[----:B------:R-:W-:-:S06]  /*0380*/  CS2R R12, SRZ ;  /* 0x00000000000c7805 */ /* 0x000fcc000001ff00 */
[----:B------:R-:W2:Y:S01]  /*0390*/  @!P0 LDG.E R12, desc[UR8][R10.64] ;  /* 0x000000080a0c8981 */ /* 0x000ea2000c1e1900 */
[----:B-1----:R-:W-:-:S05]  /*03a0*/  @!P1 IMAD.WIDE R8, R15, 0x4, R8 ;  /* 0x000000040f089825 */ /* 0x002fca00078e0208 */
[----:B------:R-:W3:Y:S01]  /*03b0*/  @!P1 LDG.E R13, desc[UR8][R8.64] ;  /* 0x00000008080d9981 */ /* 0x000ee2000c1e1900 */
[----:B------:R-:W-:Y:S01]  /*03c0*/  IMAD.MOV.U32 R21, RZ, RZ, R20 ;  /* 0x000000ffff157224 */ /* 0x000fe200078e0014 */
[----:B------:R-:W-:Y:S02]  /*03d0*/  UMOV UR4, 0x20 ;  /* 0x0000002000047882 */ /* 0x000fe40000000000 */
[----:B--2---:R0:W-:Y:S04]  /*03e0*/  STS [R19], R12 ;  /* 0x0000000c13007388 */ /* 0x0041e80000000800 */
[----:B---3--:R0:W-:Y:S01]  /*03f0*/  STS [R18], R13 ;  /* 0x0000000d12007388 */ /* 0x0081e20000000800 */
[----:B------:R-:W-:Y:S06]  /*0400*/  BAR.SYNC.DEFER_BLOCKING 0x0 ;  /* 0x0000000000007b1d */ /* 0x000fec0000010000 */
.L_x_2:
[----:B------:R-:W-:Y:S04]  /*0410*/  LDS R8, [R21+-0x800] ;  /* 0xfff8000015087984 */ /* 0x000fe80000000800 */
[----:B0-----:R-:W0:Y:S04]  /*0420*/  LDS.128 R12, [R7+UR4+-0x20] ;  /* 0xffffe004070c7984 */ /* 0x001e280008000c00 */
[----:B------:R-:W1:Y:S04]  /*0430*/  LDS R9, [R21+-0x700] ;  /* 0xfff9000015097984 */ /* 0x000e680000000800 */
[----:B------:R-:W2:Y:S01]  /*0440*/  LDS R27, [R21+-0x600] ;  /* 0xfffa0000151b7984 */ /* 0x000ea20000000800 */
[----:B0-----:R-:W-:-:S03]  /*0450*/  FFMA R8, R12, R8, R25 ;  /* 0x000000080c087223 */ /* 0x001fc60000000019 */
[----:B------:R-:W0:Y:S01]  /*0460*/  LDS R25, [R21+-0x500] ;  /* 0xfffb000015197984 */ /* 0x000e220000000800 */
[----:B-1----:R-:W-:-:S03]  /*0470*/  FFMA R22, R9, R13, R8 ;  /* 0x0000000d09167223 */ /* 0x002fc60000000008 */
[----:B------:R-:W-:Y:S01]  /*0480*/  LDS R13, [R21+-0x400] ;  /* 0xfffc0000150d7984 */ /* 0x000fe20000000800 */
[----:B--2---:R-:W-:-:S03]  /*0490*/  FFMA R14, R27, R14, R22 ;  /* 0x0000000e1b0e7223 */ /* 0x004fc60000000016 */
[----:B------:R-:W1:Y:S04]  /*04a0*/  LDS.128 R8, [R7+UR4+-0x10] ;  /* 0xfffff00407087984 */ /* 0x000e680008000c00 */
[----:B------:R-:W2:Y:S04]  /*04b0*/  LDS R12, [R21+-0x300] ;  /* 0xfffd0000150c7984 */ /* 0x000ea80000000800 */
[----:B------:R-:W3:Y:S04]  /*04c0*/  LDS R27, [R21+-0x200] ;  /* 0xfffe0000151b7984 */ /* 0x000ee80000000800 */
[----:B------:R-:W-:Y:S01]  /*04d0*/  LDS R22, [R21+0x100] ;  /* 0x0001000015167984 */ /* 0x000fe20000000800 */
[----:B0-----:R-:W-:-:S03]  /*04e0*/  FFMA R15, R25, R15, R14 ;  /* 0x0000000f190f7223 */ /* 0x001fc6000000000e */
[----:B------:R-:W-:Y:S01]  /*04f0*/  LDS R25, [R21+0x200] ;  /* 0x0002000015197984 */ /* 0x000fe20000000800 */
[----:B-1----:R-:W-:-:S03]  /*0500*/  FFMA R13, R8, R13, R15 ;  /* 0x0000000d080d7223 */ /* 0x002fc6000000000f */
[----:B------:R-:W0:Y:S01]  /*0510*/  LDS R8, [R21+-0x100] ;  /* 0xffff000015087984 */ /* 0x000e220000000800 */
[----:B--2---:R-:W-:-:S03]  /*0520*/  FFMA R24, R12, R9, R13 ;  /* 0x000000090c187223 */ /* 0x004fc6000000000d */
[----:B------:R-:W-:Y:S01]  /*0530*/  LDS R9, [R21] ;  /* 0x0000000015097984 */ /* 0x000fe20000000800 */
[----:B---3--:R-:W-:-:S03]  /*0540*/  FFMA R27, R27, R10, R24 ;  /* 0x0000000a1b1b7223 */ /* 0x008fc60000000018 */
[----:B------:R-:W1:Y:S01]  /*0550*/  LDS.128 R12, [R7+UR4] ;  /* 0x00000004070c7984 */ /* 0x000e620008000c00 */
[----:B0-----:R-:W-:-:S03]  /*0560*/  FFMA R11, R8, R11, R27 ;  /* 0x0000000b080b7223 */ /* 0x001fc6000000001b */
[----:B------:R-:W-:Y:S01]  /*0570*/  LDS R27, [R21+0x700] ;  /* 0x00070000151b7984 */ /* 0x000fe20000000800 */
[----:B-1----:R-:W-:-:S03]  /*0580*/  FFMA R9, R12, R9, R11 ;  /* 0x000000090c097223 */ /* 0x002fc6000000000b */
[----:B------:R-:W0:Y:S01]  /*0590*/  LDS R12, [R21+0x300] ;  /* 0x00030000150c7984 */ /* 0x000e220000000800 */
[----:B------:R-:W-:-:S03]  /*05a0*/  FFMA R24, R22, R13, R9 ;  /* 0x0000000d16187223 */ /* 0x000fc60000000009 */
[----:B------:R-:W-:Y:S01]  /*05b0*/  LDS R13, [R21+0x400] ;  /* 0x00040000150d7984 */ /* 0x000fe20000000800 */
[----:B------:R-:W-:-:S03]  /*05c0*/  FFMA R25, R25, R14, R24 ;  /* 0x0000000e19197223 */ /* 0x000fc60000000018 */
[----:B------:R-:W1:Y:S01]  /*05d0*/  LDS.128 R8, [R7+UR4+0x10] ;  /* 0x0000100407087984 */ /* 0x000e620008000c00 */
[----:B------:R-:W-:-:S03]  /*05e0*/  UIADD3 UR4, UPT, UPT, UR4, 0x40, URZ ;  /* 0x0000004004047890 */ /* 0x000fc6000fffe0ff */
[----:B------:R-:W2:Y:S01]  /*05f0*/  LDS R22, [R21+0x500] ;  /* 0x0005000015167984 */ /* 0x000ea20000000800 */
[----:B------:R-:W-:-:S03]  /*0600*/  UISETP.NE.AND UP0, UPT, UR4, 0x1020, UPT ;  /* 0x000010200400788c */ /* 0x000fc6000bf05270 */
[----:B------:R3:W4:Y:S02]  /*0610*/  LDS R14, [R21+0x600] ;  /* 0x00060000150e7984 */ /* 0x0007240000000800 */
[----:B---3--:R-:W-:Y:S02]  /*0620*/  VIADD R21, R21, 0x1000 ;  /* 0x0000100015157836 */ /* 0x008fe40000000000 */
[----:B0-----:R-:W-:-:S04]  /*0630*/  FFMA R15, R12, R15, R25 ;  /* 0x0000000f0c0f7223 */ /* 0x001fc80000000019 */
[----:B-1----:R-:W-:-:S04]  /*0640*/  FFMA R13, R8, R13, R15 ;  /* 0x0000000d080d7223 */ /* 0x002fc8000000000f */
[----:B--2---:R-:W-:-:S04]  /*0650*/  FFMA R9, R22, R9, R13 ;  /* 0x0000000916097223 */ /* 0x004fc8000000000d */
[----:B----4-:R-:W-:-:S04]  /*0660*/  FFMA R10, R14, R10, R9 ;  /* 0x0000000a0e0a7223 */ /* 0x010fc80000000009 */
[----:B------:R-:W-:Y:S01]  /*0670*/  FFMA R25, R27, R11, R10 ;  /* 0x0000000b1b197223 */ /* 0x000fe2000000000a */
[----:B------:R-:W-:Y:S06]  /*0680*/  BRA.U UP0, `(.L_x_2) ;  /* 0xfffffffd00607547 */ /* 0x000fec000b83ffff */
[----:B------:R-:W-:Y:S01]  /*0690*/  IADD3 R16, PT, PT, R16, 0x1, RZ ;  /* 0x0000000110107810 */ /* 0x000fe20007ffe0ff */
[----:B------:R-:W-:Y:S03]  /*06a0*/  BAR.SYNC.DEFER_BLOCKING 0x0 ;  /* 0x0000000000007b1d */ /* 0x000fe60000010000 */
[----:B------:R-:W-:-:S13]  /*06b0*/  ISETP.NE.AND P0, PT, R16, R3, PT ;  /* 0x000000031000720c */ /* 0x000fda0003f05270 */
[----:B------:R-:W-:Y:S05]  /*06c0*/  @P0 BRA `(.L_x_3) ;  /* 0xfffffffc00040947 */ /* 0x000fea000383ffff */
.L_x_1:
[----:B------:R-:W-:-:S04]  /*06d0*/  ISETP.GT.AND P0, PT, R2, 0x3ff, PT ;  /* 0x000003ff0200780c */ /* 0x000fc80003f04270 */
[----:B------:R-:W-:-:S13]  /*06e0*/  ISETP.GT.U32.OR P0, PT, R23, 0x3ff, P0 ;  /* 0x000003ff1700780c */ /* 0x000fda0000704470 */
[----:B------:R-:W-:Y:S05]  /*06f0*/  @P0 EXIT ;  /* 0x000000000000094d */ /* 0x000fea0003800000 */
[----:B------:R-:W0:Y:S01]  /*0700*/  LDC.64 R4, c[0x0][0x390] ;  /* 0x0000e400ff047b82 */ /* 0x000e220000000a00 */
[----:B------:R-:W-:-:S04]  /*0710*/  IMAD R3, R23, 0x400, R2 ;  /* 0x0000040017037824 */ /* 0x000fc800078e0202 */
[----:B0-----:R-:W-:-:S05]  /*0720*/  IMAD.WIDE R2, R3, 0x4, R4 ;  /* 0x0000000403027825 */ /* 0x001fca00078e0204 */
[----:B------:R-:W-:Y:S01]  /*0730*/  STG.E desc[UR8][R2.64], R25 ;  /* 0x0000001902007986 */ /* 0x000fe2000c101908 */
[----:B------:R-:W-:Y:S05]  /*0740*/  EXIT ;  /* 0x000000000000794d */ /* 0x000fea0003800000 */
        .weak           $__internal_0_$__cuda_sm3x_div_rn_noftz_f32_slowpath
        .type           $__internal_0_$__cuda_sm3x_div_rn_noftz_f32_slowpath,@function
        .size           $__internal_0_$__cuda_sm3x_div_rn_noftz_f32_slowpath,(.L_x_13 - $__internal_0_$__cuda_sm3x_div_rn_noftz_f32_slowpath)
$__internal_0_$__cuda_sm3x_div_rn_noftz_f32_slowpath:
[----:B------:R-:W-:Y:S02]  /*0750*/  SHF.R.U32.HI R5, RZ, 0x17, R3 ;  /* 0x00000017ff057819 */ /* 0x000fe40000011603 */
[----:B------:R-:W-:Y:S02]  /*0760*/  MOV R8, R3 ;  /* 0x0000000300087202 */ /* 0x000fe40000000f00 */
[----:B------:R-:W-:-:S05]  /*0770*/  LOP3.LUT R6, R5, 0xff, RZ, 0xc0, !PT ;  /* 0x000000ff05067812 */ /* 0x000fca00078ec0ff */
[----:B------:R-:W-:-:S05]  /*0780*/  VIADD R10, R6, 0xffffffff ;  /* 0xffffffff060a7836 */ /* 0x000fca0000000000 */
[----:B------:R-:W-:-:S13]  /*0790*/  ISETP.GT.U32.AND P0, PT, R10, 0xfd, PT ;  /* 0x000000fd0a00780c */ /* 0x000fda0003f04070 */
[----:B------:R-:W-:Y:S01]  /*07a0*/  @!P0 IMAD.MOV.U32 R9, RZ, RZ, RZ ;  /* 0x000000ffff098224 */ /* 0x000fe200078e00ff */
[----:B------:R-:W-:Y:S06]  /*07b0*/  @!P0 BRA `(.L_x_4) ;  /* 0x00000000003c8947 */ /* 0x000fec0003800000 */
[----:B------:R-:W-:-:S13]  /*07c0*/  FSETP.GTU.FTZ.AND P0, PT, |R3|, +INF , PT ;  /* 0x7f8000000300780b */ /* 0x000fda0003f1c200 */
[----:B------:R-:W-:Y:S05]  /*07d0*/  @P0 BRA `(.L_x_5) ;  /* 0x0000000400280947 */ /* 0x000fea0003800000 */
[----:B------:R-:W-:-:S05]  /*07e0*/  IMAD.MOV.U32 R5, RZ, RZ, 0x44800000 ;  /* 0x44800000ff057424 */ /* 0x000fca00078e00ff */
[----:B------:R-:W-:-:S13]  /*07f0*/  LOP3.LUT P0, RZ, R8, 0x7fffffff, R5, 0xc8, !PT ;  /* 0x7fffffff08ff7812 */ /* 0x000fda000780c805 */
[----:B------:R-:W-:Y:S05]  /*0800*/  @!P0 BRA `(.L_x_6) ;  /* 0x0000000400148947 */ /* 0x000fea0003800000 */
[----:B------:R-:W-:Y:S02]  /*0810*/  FSETP.NEU.FTZ.AND P0, PT, |R3|, +INF , PT ;  /* 0x7f8000000300780b */ /* 0x000fe40003f1d200 */
[----:B------:R-:W-:-:S04]  /*0820*/  LOP3.LUT P1, RZ, R5, 0x7fffffff, RZ, 0xc0, !PT ;  /* 0x7fffffff05ff7812 */ /* 0x000fc8000782c0ff */
[----:B------:R-:W-:-:S13]  /*0830*/  PLOP3.LUT P0, PT, P0, P1, PT, 0x2f, 0xf2 ;  /* 0x0000000000f2781c */ /* 0x000fda0000702577 */
[----:B------:R-:W-:Y:S05]  /*0840*/  @P0 BRA `(.L_x_7) ;  /* 0x0000000000fc0947 */ /* 0x000fea0003800000 */
[----:B------:R-:W-:-:S13]  /*0850*/  LOP3.LUT P0, RZ, R8, 0x7fffffff, RZ, 0xc0, !PT ;  /* 0x7fffffff08ff7812 */ /* 0x000fda000780c0ff */
[----:B------:R-:W-:Y:S05]  /*0860*/  @!P0 BRA `(.L_x_8) ;  /* 0x0000000000e88947 */ /* 0x000fea0003800000 */
[----:B------:R-:W-:Y:S01]  /*0870*/  ISETP.GE.AND P0, PT, R10, RZ, PT ;  /* 0x000000ff0a00720c */ /* 0x000fe20003f06270 */
[----:B------:R-:W-:-:S12]  /*0880*/  HFMA2 R9, -RZ, RZ, 0, 0 ;  /* 0x00000000ff097431 */ /* 0x000fd800000001ff */
[----:B------:R-:W-:Y:S01]  /*0890*/  @!P0 FFMA R8, R3, 1.84467440737095516160e+19, RZ ;  /* 0x5f80000003088823 */ /* 0x000fe200000000ff */
[----:B------:R-:W-:-:S07]  /*08a0*/  @!P0 VIADD R9, R9, 0x40 ;  /* 0x0000004009098836 */ /* 0x000fce0000000000 */
.L_x_4:
[----:B------:R-:W-:Y:S01]  /*08b0*/  LEA R3, R6, 0xc0800000, 0x17 ;  /* 0xc080000006037811 */ /* 0x000fe200078eb8ff */
[----:B------:R-:W-:Y:S01]  /*08c0*/  UMOV UR4, 0x44800000 ;  /* 0x4480000000047882 */ /* 0x000fe20000000000 */
[----:B------:R-:W-:Y:S01]  /*08d0*/  IADD3 R6, PT, PT, R9, 0x89, -R6 ;  /* 0x0000008909067810 */ /* 0x000fe20007ffe806 */
[----:B------:R-:W-:Y:S02]  /*08e0*/  UIADD3 UR4, UPT, UPT, UR4, -0x5000000, URZ ;  /* 0xfb00000004047890 */ /* 0x000fe4000fffe0ff */
[----:B------:R-:W-:-:S04]  /*08f0*/  IMAD.IADD R8, R8, 0x1, -R3 ;  /* 0x0000000108087824 */ /* 0x000fc800078e0a03 */
[----:B------:R-:W0:Y:S01]  /*0900*/  MUFU.RCP R3, R8 ;  /* 0x0000000800037308 */ /* 0x000e220000001000 */
[----:B------:R-:W-:-:S04]  /*0910*/  FADD.FTZ R10, -R8, -RZ ;  /* 0x800000ff080a7221 */ /* 0x000fc80000010100 */
[----:B0-----:R-:W-:-:S04]  /*0920*/  FFMA R12, R3, R10, 1 ;  /* 0x3f800000030c7423 */ /* 0x001fc8000000000a */
[----:B------:R-:W-:-:S04]  /*0930*/  FFMA R3, R3, R12, R3 ;  /* 0x0000000c03037223 */ /* 0x000fc80000000003 */
[----:B------:R-:W-:-:S04]  /*0940*/  FFMA R5, R3, UR4, RZ ;  /* 0x0000000403057c23 */ /* 0x000fc800080000ff */
[----:B------:R-:W-:-:S04]  /*0950*/  FFMA R12, R10, R5, UR4 ;  /* 0x000000040a0c7e23 */ /* 0x000fc80008000005 */
[----:B------:R-:W-:-:S04]  /*0960*/  FFMA R12, R3, R12, R5 ;  /* 0x0000000c030c7223 */ /* 0x000fc80000000005 */
[----:B------:R-:W-:-:S04]  /*0970*/  FFMA R11, R10, R12, UR4 ;  /* 0x000000040a0b7e23 */ /* 0x000fc8000800000c */
[----:B------:R-:W-:-:S05]  /*0980*/  FFMA R5, R3, R11, R12 ;  /* 0x0000000b03057223 */ /* 0x000fca000000000c */
[----:B------:R-:W-:-:S04]  /*0990*/  SHF.R.U32.HI R8, RZ, 0x17, R5 ;  /* 0x00000017ff087819 */ /* 0x000fc80000011605 */
[----:B------:R-:W-:-:S04]  /*09a0*/  LOP3.LUT R8, R8, 0xff, RZ, 0xc0, !PT ;  /* 0x000000ff08087812 */ /* 0x000fc800078ec0ff */
[----:B------:R-:W-:-:S05]  /*09b0*/  IADD3 R10, PT, PT, R8, R6, RZ ;  /* 0x00000006080a7210 */ /* 0x000fca0007ffe0ff */
[----:B------:R-:W-:-:S05]  /*09c0*/  VIADD R8, R10, 0xffffffff ;  /* 0xffffffff0a087836 */ /* 0x000fca0000000000 */
[----:B------:R-:W-:-:S13]  /*09d0*/  ISETP.GE.U32.AND P0, PT, R8, 0xfe, PT ;  /* 0x000000fe0800780c */ /* 0x000fda0003f06070 */
[----:B------:R-:W-:Y:S05]  /*09e0*/  @!P0 BRA `(.L_x_9) ;  /* 0x0000000000808947 */ /* 0x000fea0003800000 */
[----:B------:R-:W-:-:S13]  /*09f0*/  ISETP.GT.AND P0, PT, R10, 0xfe, PT ;  /* 0x000000fe0a00780c */ /* 0x000fda0003f04270 */
[----:B------:R-:W-:Y:S05]  /*0a00*/  @P0 BRA `(.L_x_10) ;  /* 0x00000000006c0947 */ /* 0x000fea0003800000 */
[----:B------:R-:W-:-:S13]  /*0a10*/  ISETP.GE.AND P0, PT, R10, 0x1, PT ;  /* 0x000000010a00780c */ /* 0x000fda0003f06270 */
[----:B------:R-:W-:Y:S05]  /*0a20*/  @P0 BRA `(.L_x_11) ;  /* 0x0000000000980947 */ /* 0x000fea0003800000 */
[----:B------:R-:W-:Y:S02]  /*0a30*/  ISETP.GE.AND P0, PT, R10, -0x18, PT ;  /* 0xffffffe80a00780c */ /* 0x000fe40003f06270 */
[----:B------:R-:W-:-:S11]  /*0a40*/  LOP3.LUT R5, R5, 0x80000000, RZ, 0xc0, !PT ;  /* 0x8000000005057812 */ /* 0x000fd600078ec0ff */
[----:B------:R-:W-:Y:S05]  /*0a50*/  @!P0 BRA `(.L_x_11) ;  /* 0x00000000008c8947 */ /* 0x000fea0003800000 */
[CCC-:B------:R-:W-:Y:S01]  /*0a60*/  FFMA.RZ R6, R3.reuse, R11.reuse, R12.reuse ;  /* 0x0000000b03067223 */ /* 0x1c0fe2000000c00c */
[C---:B------:R-:W-:Y:S01]  /*0a70*/  VIADD R9, R10.reuse, 0x20 ;  /* 0x000000200a097836 */ /* 0x040fe20000000000 */
[C---:B------:R-:W-:Y:S02]  /*0a80*/  ISETP.NE.AND P2, PT, R10.reuse, RZ, PT ;  /* 0x000000ff0a00720c */ /* 0x040fe40003f45270 */
[----:B------:R-:W-:Y:S02]  /*0a90*/  ISETP.NE.AND P1, PT, R10, RZ, PT ;  /* 0x000000ff0a00720c */ /* 0x000fe40003f25270 */
[----:B------:R-:W-:Y:S01]  /*0aa0*/  LOP3.LUT R8, R6, 0x7fffff, RZ, 0xc0, !PT ;  /* 0x007fffff06087812 */ /* 0x000fe200078ec0ff */
[CCC-:B------:R-:W-:Y:S01]  /*0ab0*/  FFMA.RP R6, R3.reuse, R11.reuse, R12.reuse ;  /* 0x0000000b03067223 */ /* 0x1c0fe2000000800c */
[----:B------:R-:W-:Y:S01]  /*0ac0*/  FFMA.RM R3, R3, R11, R12 ;  /* 0x0000000b03037223 */ /* 0x000fe2000000400c */
[----:B------:R-:W-:Y:S02]  /*0ad0*/  IADD3 R10, PT, PT, -R10, RZ, RZ ;  /* 0x000000ff0a0a7210 */ /* 0x000fe40007ffe1ff */
[----:B------:R-:W-:-:S02]  /*0ae0*/  LOP3.LUT R8, R8, 0x800000, RZ, 0xfc, !PT ;  /* 0x0080000008087812 */ /* 0x000fc400078efcff */
[----:B------:R-:W-:Y:S02]  /*0af0*/  FSETP.NEU.FTZ.AND P0, PT, R6, R3, PT ;  /* 0x000000030600720b */ /* 0x000fe40003f1d000 */
[----:B------:R-:W-:Y:S02]  /*0b00*/  SHF.L.U32 R9, R8, R9, RZ ;  /* 0x0000000908097219 */ /* 0x000fe400000006ff */
[----:B------:R-:W-:Y:S02]  /*0b10*/  SEL R3, R10, RZ, P2 ;  /* 0x000000ff0a037207 */ /* 0x000fe40001000000 */
[----:B------:R-:W-:Y:S02]  /*0b20*/  ISETP.NE.AND P1, PT, R9, RZ, P1 ;  /* 0x000000ff0900720c */ /* 0x000fe40000f25270 */
[----:B------:R-:W-:Y:S02]  /*0b30*/  SHF.R.U32.HI R3, RZ, R3, R8 ;  /* 0x00000003ff037219 */ /* 0x000fe40000011608 */
[----:B------:R-:W-:-:S02]  /*0b40*/  PLOP3.LUT P0, PT, P0, P1, PT, 0xf8, 0x8f ;  /* 0x00000000008f781c */ /* 0x000fc40000703f70 */
[----:B------:R-:W-:Y:S02]  /*0b50*/  SHF.R.U32.HI R9, RZ, 0x1, R3 ;  /* 0x00000001ff097819 */ /* 0x000fe40000011603 */
[----:B------:R-:W-:-:S04]  /*0b60*/  SEL R6, RZ, 0x1, !P0 ;  /* 0x00000001ff067807 */ /* 0x000fc80004000000 */
[----:B------:R-:W-:-:S04]  /*0b70*/  LOP3.LUT R6, R6, 0x1, R9, 0xf8, !PT ;  /* 0x0000000106067812 */ /* 0x000fc800078ef809 */
[----:B------:R-:W-:-:S05]  /*0b80*/  LOP3.LUT R6, R6, R3, RZ, 0xc0, !PT ;  /* 0x0000000306067212 */ /* 0x000fca00078ec0ff */
[----:B------:R-:W-:-:S05]  /*0b90*/  IMAD.IADD R6, R9, 0x1, R6 ;  /* 0x0000000109067824 */ /* 0x000fca00078e0206 */
[----:B------:R-:W-:Y:S01]  /*0ba0*/  LOP3.LUT R5, R6, R5, RZ, 0xfc, !PT ;  /* 0x0000000506057212 */ /* 0x000fe200078efcff */
[----:B------:R-:W-:Y:S06]  /*0bb0*/  BRA `(.L_x_11) ;  /* 0x0000000000347947 */ /* 0x000fec0003800000 */
.L_x_10:
[----:B------:R-:W-:-:S04]  /*0bc0*/  LOP3.LUT R5, R5, 0x80000000, RZ, 0xc0, !PT ;  /* 0x8000000005057812 */ /* 0x000fc800078ec0ff */
[----:B------:R-:W-:Y:S01]  /*0bd0*/  LOP3.LUT R5, R5, 0x7f800000, RZ, 0xfc, !PT ;  /* 0x7f80000005057812 */ /* 0x000fe200078efcff */
[----:B------:R-:W-:Y:S06]  /*0be0*/  BRA `(.L_x_11) ;  /* 0x0000000000287947 */ /* 0x000fec0003800000 */
.L_x_9:
[----:B------:R-:W-:Y:S01]  /*0bf0*/  IMAD R5, R6, 0x800000, R5 ;  /* 0x0080000006057824 */ /* 0x000fe200078e0205 */
[----:B------:R-:W-:Y:S06]  /*0c00*/  BRA `(.L_x_11) ;  /* 0x0000000000207947 */ /* 0x000fec0003800000 */
.L_x_8:
[----:B------:R-:W-:-:S04]  /*0c10*/  LOP3.LUT R5, R8, 0x80000000, R5, 0x48, !PT ;  /* 0x8000000008057812 */ /* 0x000fc800078e4805 */
[----:B------:R-:W-:Y:S01]  /*0c20*/  LOP3.LUT R5, R5, 0x7f800000, RZ, 0xfc, !PT ;  /* 0x7f80000005057812 */ /* 0x000fe200078efcff */
[----:B------:R-:W-:Y:S06]  /*0c30*/  BRA `(.L_x_11) ;  /* 0x0000000000147947 */ /* 0x000fec0003800000 */
.L_x_7:
[----:B------:R-:W-:Y:S01]  /*0c40*/  LOP3.LUT R5, R8, 0x80000000, R5, 0x48, !PT ;  /* 0x8000000008057812 */ /* 0x000fe200078e4805 */
[----:B------:R-:W-:Y:S06]  /*0c50*/  BRA `(.L_x_11) ;  /* 0x00000000000c7947 */ /* 0x000fec0003800000 */
.L_x_6:
[----:B------:R-:W0:Y:S01]  /*0c60*/  MUFU.RSQ R5, -QNAN ;  /* 0xffc0000000057908 */ /* 0x000e220000001400 */
[----:B------:R-:W-:Y:S05]  /*0c70*/  BRA `(.L_x_11) ;  /* 0x0000000000047947 */ /* 0x000fea0003800000 */
.L_x_5:
[----:B------:R-:W-:-:S07]  /*0c80*/  FADD.FTZ R5, R3, 1024 ;  /* 0x4480000003057421 */ /* 0x000fce0000010000 */
.L_x_11:
[----:B0-----:R-:W-:Y:S01]  /*0c90*/  MOV R3, R5 ;  /* 0x0000000500037202 */ /* 0x001fe20000000f00 */
[----:B------:R-:W-:-:S04]  /*0ca0*/  IMAD.MOV.U32 R5, RZ, RZ, 0x0 ;  /* 0x00000000ff057424 */ /* 0x000fc800078e00ff */
[----:B------:R-:W-:Y:S05]  /*0cb0*/  RET.REL.NODEC R4 `(_Z11matrixs_GPUPfS_S_) ;  /* 0xfffffff004d07950 */ /* 0x000fea0003c3ffff */
.L_x_12:
[----:B------:R-:W-:-:S00]  /*0cc0*/  BRA `(.L_x_12) ;  /* 0xfffffffc00fc7947 */ /* 0x000fc0000383ffff */
[----:B------:R-:W-:-:S00]  /*0cd0*/  NOP ;  /* 0x0000000000007918 */ /* 0x000fc00000000000 */
        /* <DEDUP_REMOVED lines=10> */
.L_x_13:


//--------------------- .nv.shared._Z11matrixs_GPUPfS_S_ --------------------------
	.section	.nv.shared._Z11matrixs_GPUPfS_S_,"aw",@nobits
	.sectionflags	@""
	.align	4
.nv.shared._Z11matrixs_GPUPfS_S_:
	.zero		33792


//--------------------- .nv.shared.reserved.0     --------------------------
	.section	.nv.shared.reserved.0,"aw",@nobits
	.weak		__nv_reservedSMEM_offset_0_alias
	.size		__nv_reservedSMEM_offset_0_alias, 0, 64
	.other		__nv_reservedSMEM_offset_0_alias,@"STO_CUDA_RESERVED_SHARED STV_DEFAULT"
__nv_reservedSMEM_offset_0_alias:
	.zero		0
	.zero		64


//--------------------- .nv.constant0._Z11matrixs_GPUPfS_S_ --------------------------
	.section	.nv.constant0._Z11matrixs_GPUPfS_S_,"a",@progbits
	.sectionflags	@""
	.align	4
.nv.constant0._Z11matrixs_GPUPfS_S_:
	.zero		920


//--------------------- SYMBOLS --------------------------

	.type		.nv.reservedSmem.offset0,@object
	.size		.nv.reservedSmem.offset0,0x4
	.type		.nv.reservedSmem.cap,@object
	.size		.nv.reservedSmem.cap,0x4
